	.headerflags	@"EF_CUDA_TEXMODE_UNIFIED EF_CUDA_64BIT_ADDRESS EF_CUDA_ACCELERATORS EF_CUDA_SM90 EF_CUDA_VIRTUAL_SM(EF_CUDA_SM90)"
	.elftype	@"ET_EXEC"


//--------------------- .nv.info                  --------------------------
	.section	.nv.info,"",@"SHT_CUDA_INFO"
	.align	4


	//----- nvinfo : EIATTR_REGCOUNT
	.align		4
        /*0000*/ 	.byte	0x04, 0x2f
        /*0002*/ 	.short	(.L_1 - .L_0)
	.align		4
.L_0:
        /*0004*/ 	.word	index@(triton_per_fused_mse_loss_new_ones_0)
        /*0008*/ 	.word	0x0000000c


	//----- nvinfo : EIATTR_MIN_STACK_SIZE
	.align		4
.L_1:
        /*000c*/ 	.byte	0x04, 0x12
        /*000e*/ 	.short	(.L_3 - .L_2)
	.align		4
.L_2:
        /*0010*/ 	.word	index@(triton_per_fused_mse_loss_new_ones_0)
        /*0014*/ 	.word	0x00000000


	//----- nvinfo : EIATTR_FRAME_SIZE
	.align		4
.L_3:
        /*0018*/ 	.byte	0x04, 0x11
        /*001a*/ 	.short	(.L_5 - .L_4)
	.align		4
.L_4:
        /*001c*/ 	.word	index@(triton_per_fused_mse_loss_new_ones_0)
        /*0020*/ 	.word	0x00000000


	//----- nvinfo : EIATTR_MIN_STACK_SIZE
	.align		4
.L_5:
        /*0024*/ 	.byte	0x04, 0x12
        /*0026*/ 	.short	(.L_7 - .L_6)
	.align		4
.L_6:
        /*0028*/ 	.word	index@(triton_per_fused_mse_loss_new_ones_0)
        /*002c*/ 	.word	0x00000000
.L_7:


//--------------------- .nv.info.triton_per_fused_mse_loss_new_ones_0 --------------------------
	.section	.nv.info.triton_per_fused_mse_loss_new_ones_0,"",@"SHT_CUDA_INFO"
	.sectionflags	@""
	.align	4


	//----- nvinfo : EIATTR_CUDA_API_VERSION
	.align		4
        /*0000*/ 	.byte	0x04, 0x37
        /*0002*/ 	.short	(.L_9 - .L_8)
.L_8:
        /*0004*/ 	.word	0x0000007c


	//----- nvinfo : EIATTR_KPARAM_INFO
	.align		4
.L_9:
        /*0008*/ 	.byte	0x04, 0x17
        /*000a*/ 	.short	(.L_11 - .L_10)
.L_10:
        /*000c*/ 	.word	0x00000000
        /*0010*/ 	.short	0x0002
        /*0012*/ 	.short	0x0010
        /*0014*/ 	.byte	0x00, 0xf0, 0x11, 0x00


	//----- nvinfo : EIATTR_KPARAM_INFO
	.align		4
.L_11:
        /*0018*/ 	.byte	0x04, 0x17
        /*001a*/ 	.short	(.L_13 - .L_12)
.L_12:
        /*001c*/ 	.word	0x00000000
        /*0020*/ 	.short	0x0001
        /*0022*/ 	.short	0x0008
        /*0024*/ 	.byte	0x00, 0xf4, 0x21, 0x00


	//----- nvinfo : EIATTR_KPARAM_INFO
	.align		4
.L_13:
        /*0028*/ 	.byte	0x04, 0x17
        /*002a*/ 	.short	(.L_15 - .L_14)
.L_14:
        /*002c*/ 	.word	0x00000000
        /*0030*/ 	.short	0x0000
        /*0032*/ 	.short	0x0000
        /*0034*/ 	.byte	0x00, 0xf4, 0x21, 0x00


	//----- nvinfo : EIATTR_SPARSE_MMA_MASK
	.align		4
.L_15:
        /*0038*/ 	.byte	0x03, 0x50
        /*003a*/ 	.short	0x0000


	//----- nvinfo : EIATTR_MAXREG_COUNT
	.align		4
        /*003c*/ 	.byte	0x03, 0x1b
        /*003e*/ 	.short	0x00ff


	//----- nvinfo : EIATTR_COOP_GROUP_MASK_REGIDS
	.align		4
        /*0040*/ 	.byte	0x04, 0x29
        /*0042*/ 	.short	(.L_17 - .L_16)


	//   ....[0]....
.L_16:
        /*0044*/ 	.word	0xffffffff


	//   ....[1]....
        /*0048*/ 	.word	0xffffffff


	//   ....[2]....
        /*004c*/ 	.word	0xffffffff


	//   ....[3]....
        /*0050*/ 	.word	0xffffffff


	//   ....[4]....
        /*0054*/ 	.word	0xffffffff


	//   ....[5]....
        /*0058*/ 	.word	0xffffffff


	//----- nvinfo : EIATTR_COOP_GROUP_INSTR_OFFSETS
	.align		4
.L_17:
        /*005c*/ 	.byte	0x04, 0x28
        /*005e*/ 	.short	(.L_19 - .L_18)


	//   ....[0]....
.L_18:
        /*0060*/ 	.word	0x00000150


	//   ....[1]....
        /*0064*/ 	.word	0x00000170


	//   ....[2]....
        /*0068*/ 	.word	0x000001a0


	//   ....[3]....
        /*006c*/ 	.word	0x000001d0


	//   ....[4]....
        /*0070*/ 	.word	0x00000200


	//   ....[5]....
        /*0074*/ 	.word	0x00000270


	//----- nvinfo : EIATTR_EXIT_INSTR_OFFSETS
	.align		4
.L_19:
        /*0078*/ 	.byte	0x04, 0x1c
        /*007a*/ 	.short	(.L_21 - .L_20)


	//   ....[0]....
.L_20:
        /*007c*/ 	.word	0x000002e0


	//   ....[1]....
        /*0080*/ 	.word	0x00000330


	//----- nvinfo : EIATTR_REQNTID
	.align		4
.L_21:
        /*0084*/ 	.byte	0x04, 0x10
        /*0086*/ 	.short	(.L_23 - .L_22)
.L_22:
        /*0088*/ 	.word	0x00000040
        /*008c*/ 	.word	0x00000001
        /*0090*/ 	.word	0x00000001


	//----- nvinfo : EIATTR_CBANK_PARAM_SIZE
	.align		4
.L_23:
        /*0094*/ 	.byte	0x03, 0x19
        /*0096*/ 	.short	0x0014


	//----- nvinfo : EIATTR_PARAM_CBANK
	.align		4
        /*0098*/ 	.byte	0x04, 0x0a
        /*009a*/ 	.short	(.L_25 - .L_24)
	.align		4
.L_24:
        /*009c*/ 	.word	index@(.nv.constant0.triton_per_fused_mse_loss_new_ones_0)
        /*00a0*/ 	.short	0x0210
        /*00a2*/ 	.short	0x0014


	//----- nvinfo : EIATTR_SW_WAR
	.align		4
.L_25:
        /*00a4*/ 	.byte	0x04, 0x36
        /*00a6*/ 	.short	(.L_27 - .L_26)
.L_26:
        /*00a8*/ 	.word	0x00000008
.L_27:


//--------------------- .nv.callgraph             --------------------------
	.section	.nv.callgraph,"",@"SHT_CUDA_CALLGRAPH"
	.align	4
	.sectionentsize	8
	.align		4
        /*0000*/ 	.word	0x00000000
	.align		4
        /*0004*/ 	.word	0xffffffff
	.align		4
        /*0008*/ 	.word	0x00000000
	.align		4
        /*000c*/ 	.word	0xfffffffe
	.align		4
        /*0010*/ 	.word	0x00000000
	.align		4
        /*0014*/ 	.word	0xfffffffd
	.align		4
        /*0018*/ 	.word	0x00000000
	.align		4
        /*001c*/ 	.word	0xfffffffc


//--------------------- .text.triton_per_fused_mse_loss_new_ones_0 --------------------------
	.section	.text.triton_per_fused_mse_loss_new_ones_0,"ax",@progbits
	.sectionflags	@"SHF_BARRIERS=1"
	.align	128
        .global         triton_per_fused_mse_loss_new_ones_0
        .type           triton_per_fused_mse_loss_new_ones_0,@function
        .size           triton_per_fused_mse_loss_new_ones_0,(.L_x_1 - triton_per_fused_mse_loss_new_ones_0)
        .other          triton_per_fused_mse_loss_new_ones_0,@"STO_CUDA_ENTRY STV_DEFAULT"
triton_per_fused_mse_loss_new_ones_0:
.text.triton_per_fused_mse_loss_new_ones_0:
[----:B------:R-:W0:Y:S02]  /*0000*/  LDC R1, c[0x0][0x28] ;  /* 0x00000a00ff017b82 */ /* 0x000e240000000800 */
[----:B------:R-:W1:Y:S01]  /*0010*/  S2R R9, SR_TID.X ;  /* 0x0000000000097919 */ /* 0x000e620000002100 */
[----:B------:R-:W2:Y:S01]  /*0020*/  LDC.64 R4, c[0x0][0x218] ;  /* 0x00008600ff047b82 */ /* 0x000ea20000000a00 */
[----:B------:R-:W-:Y:S01]  /*0030*/  ULDC.64 UR6, c[0x0][0x208] ;  /* 0x0000820000067ab9 */ /* 0x000fe20000000a00 */
[----:B-1----:R-:W-:-:S04]  /*0040*/  SHF.L.U32 R0, R9, 0x2, RZ ;  /* 0x0000000209007819 */ /* 0x002fc800000006ff */
[----:B------:R-:W-:-:S05]  /*0050*/  LOP3.LUT R3, R0, 0xfc, RZ, 0xc0, !PT ;  /* 0x000000fc00037812 */ /* 0x000fca00078ec0ff */
[----:B--2---:R-:W-:-:S06]  /*0060*/  IMAD.WIDE.U32 R4, R3, 0x4, R4 ;  /* 0x0000000403047825 */ /* 0x004fcc00078e0004 */
[----:B------:R-:W2:Y:S01]  /*0070*/  LDG.E.128 R4, desc[UR6][R4.64] ;  /* 0x0000000604047981 */ /* 0x000ea2000c1e1d00 */
[----:B------:R-:W1:Y:S01]  /*0080*/  S2UR UR5, SR_CgaCtaId ;  /* 0x00000000000579c3 */ /* 0x000e620000008800 */
[C---:B------:R-:W-:Y:S01]  /*0090*/  LOP3.LUT P0, RZ, R9.reuse, 0x1f, RZ, 0xc0, !PT ;  /* 0x0000001f09ff7812 */ /* 0x040fe2000780c0ff */
[----:B------:R-:W-:Y:S01]  /*00a0*/  UMOV UR4, 0x400 ;  /* 0x0000040000047882 */ /* 0x000fe20000000000 */
[----:B------:R-:W-:Y:S01]  /*00b0*/  ISETP.GE.AND P1, PT, R9, 0x2, PT ;  /* 0x000000020900780c */ /* 0x000fe20003f26270 */
[----:B-1----:R-:W-:Y:S01]  /*00c0*/  UPRMT UR4, UR5, 0x654, UR4 ;  /* 0x0000065405047896 */ /* 0x002fe20008000004 */
[----:B--2---:R-:W-:Y:S01]  /*00d0*/  FADD R8, R5, -1 ;  /* 0xbf80000005087421 */ /* 0x004fe20000000000 */
[----:B------:R-:W-:Y:S01]  /*00e0*/  FADD R3, R4, -1 ;  /* 0xbf80000004037421 */ /* 0x000fe20000000000 */
[----:B------:R-:W-:Y:S01]  /*00f0*/  FADD R6, R6, -1 ;  /* 0xbf80000006067421 */ /* 0x000fe20000000000 */
[----:B------:R-:W-:Y:S01]  /*0100*/  FADD R7, R7, -1 ;  /* 0xbf80000007077421 */ /* 0x000fe20000000000 */
[----:B------:R-:W-:-:S04]  /*0110*/  FMUL R8, R8, R8 ;  /* 0x0000000808087220 */ /* 0x000fc80000400000 */
[----:B------:R-:W-:-:S04]  /*0120*/  FFMA R3, R3, R3, R8 ;  /* 0x0000000303037223 */ /* 0x000fc80000000008 */
[----:B------:R-:W-:-:S04]  /*0130*/  FFMA R6, R6, R6, R3 ;  /* 0x0000000606067223 */ /* 0x000fc80000000003 */
[----:B------:R-:W-:-:S05]  /*0140*/  FFMA R6, R7, R7, R6 ;  /* 0x0000000707067223 */ /* 0x000fca0000000006 */
[----:B------:R-:W1:Y:S02]  /*0150*/  SHFL.BFLY PT, R3, R6, 0x10, 0x1f ;  /* 0x0e001f0006037f89 */ /* 0x000e6400000e0000 */
[----:B-1----:R-:W-:-:S05]  /*0160*/  FADD R3, R6, R3 ;  /* 0x0000000306037221 */ /* 0x002fca0000000000 */
[----:B------:R-:W1:Y:S02]  /*0170*/  SHFL.BFLY PT, R4, R3, 0x8, 0x1f ;  /* 0x0d001f0003047f89 */ /* 0x000e6400000e0000 */
[----:B-1----:R-:W-:Y:S01]  /*0180*/  FADD R4, R3, R4 ;  /* 0x0000000403047221 */ /* 0x002fe20000000000 */
[----:B------:R-:W-:-:S04]  /*0190*/  SHF.R.U32.HI R3, RZ, 0x3, R9 ;  /* 0x00000003ff037819 */ /* 0x000fc80000011609 */
[----:B------:R-:W1:Y:S02]  /*01a0*/  SHFL.BFLY PT, R5, R4, 0x4, 0x1f ;  /* 0x0c801f0004057f89 */ /* 0x000e6400000e0000 */
[----:B-1----:R-:W-:Y:S01]  /*01b0*/  FADD R5, R4, R5 ;  /* 0x0000000504057221 */ /* 0x002fe20000000000 */
[----:B------:R-:W-:-:S04]  /*01c0*/  LOP3.LUT R4, R3, 0x4, RZ, 0xc0, !PT ;  /* 0x0000000403047812 */ /* 0x000fc800078ec0ff */
[----:B------:R-:W1:Y:S02]  /*01d0*/  SHFL.BFLY PT, R8, R5, 0x2, 0x1f ;  /* 0x0c401f0005087f89 */ /* 0x000e6400000e0000 */
[----:B-1----:R-:W-:Y:S01]  /*01e0*/  FADD R8, R5, R8 ;  /* 0x0000000805087221 */ /* 0x002fe20000000000 */
[----:B------:R-:W-:-:S04]  /*01f0*/  LOP3.LUT R5, R9, 0x1, RZ, 0xc0, !PT ;  /* 0x0000000109057812 */ /* 0x000fc800078ec0ff */
[----:B------:R-:W1:Y:S02]  /*0200*/  SHFL.BFLY PT, R7, R8, 0x1, 0x1f ;  /* 0x0c201f0008077f89 */ /* 0x000e6400000e0000 */
[----:B-1----:R-:W-:-:S05]  /*0210*/  FADD R7, R8, R7 ;  /* 0x0000000708077221 */ /* 0x002fca0000000000 */
[----:B------:R-:W-:Y:S01]  /*0220*/  @!P0 STS [R4+UR4], R7 ;  /* 0x0000000704008988 */ /* 0x000fe20008000804 */
[----:B------:R-:W-:Y:S01]  /*0230*/  BAR.SYNC.DEFER_BLOCKING 0x0 ;  /* 0x0000000000007b1d */ /* 0x000fe20000010000 */
[----:B------:R-:W-:-:S04]  /*0240*/  ISETP.NE.U32.AND P0, PT, R5, 0x1, PT ;  /* 0x000000010500780c */ /* 0x000fc80003f05070 */
[----:B------:R-:W-:Y:S01]  /*0250*/  ISETP.LT.AND P0, PT, R9, 0x2, P0 ;  /* 0x000000020900780c */ /* 0x000fe20000701270 */
[----:B------:R-:W1:Y:S04]  /*0260*/  @!P1 LDS R2, [R0+UR4] ;  /* 0x0000000400029984 */ /* 0x000e680008000800 */
[----:B-1----:R-:W1:Y:S02]  /*0270*/  SHFL.BFLY PT, R3, R2, 0x1, 0x1f ;  /* 0x0c201f0002037f89 */ /* 0x002e6400000e0000 */
[----:B-1----:R-:W-:-:S06]  /*0280*/  FADD R3, R2, R3 ;  /* 0x0000000302037221 */ /* 0x002fcc0000000000 */
[----:B------:R1:W-:Y:S01]  /*0290*/  @P0 STS [R0+UR4], R3 ;  /* 0x0000000300000988 */ /* 0x0003e20008000804 */
[----:B------:R-:W-:Y:S01]  /*02a0*/  BAR.SYNC.DEFER_BLOCKING 0x0 ;  /* 0x0000000000007b1d */ /* 0x000fe20000010000 */
[----:B------:R-:W-:-:S05]  /*02b0*/  LOP3.LUT P0, RZ, R9, 0x3f, RZ, 0xc0, !PT ;  /* 0x0000003f09ff7812 */ /* 0x000fca000780c0ff */
[----:B------:R-:W2:Y:S02]  /*02c0*/  LDS R5, [UR4] ;  /* 0x00000004ff057984 */ /* 0x000ea40008000800 */
[----:B------:R-:W-:Y:S06]  /*02d0*/  BAR.SYNC.DEFER_BLOCKING 0x0 ;  /* 0x0000000000007b1d */ /* 0x000fec0000010000 */
[----:B-1----:R-:W-:Y:S05]  /*02e0*/  @P0 EXIT ;  /* 0x000000000000094d */ /* 0x002fea0003800000 */
[----:B------:R-:W0:Y:S01]  /*02f0*/  LDC.64 R2, c[0x0][0x210] ;  /* 0x00008400ff027b82 */ /* 0x000e220000000a00 */
[----:B--2---:R-:W-:-:S04]  /*0300*/  FADD R5, RZ, R5 ;  /* 0x00000005ff057221 */ /* 0x004fc80000000000 */
[----:B------:R-:W-:-:S05]  /*0310*/  FMUL R5, R5, 0.00390625 ;  /* 0x3b80000005057820 */ /* 0x000fca0000400000 */
[----:B0-----:R-:W-:Y:S01]  /*0320*/  STG.E desc[UR6][R2.64], R5 ;  /* 0x0000000502007986 */ /* 0x001fe2000c101906 */
[----:B------:R-:W-:Y:S05]  /*0330*/  EXIT ;  /* 0x000000000000794d */ /* 0x000fea0003800000 */
.L_x_0:
[----:B------:R-:W-:-:S00]  /*0340*/  BRA `(.L_x_0) ;  /* 0xfffffffc00fc7947 */ /* 0x000fc0000383ffff */
[----:B------:R-:W-:-:S00]  /*0350*/  NOP ;  /* 0x0000000000007918 */ /* 0x000fc00000000000 */
        /* <DEDUP_REMOVED lines=10> */
.L_x_1:


//--------------------- .nv.shared.triton_per_fused_mse_loss_new_ones_0 --------------------------
	.section	.nv.shared.triton_per_fused_mse_loss_new_ones_0,"aw",@nobits
	.sectionflags	@""
	.align	16
	.zero		1024


//--------------------- .nv.constant0.triton_per_fused_mse_loss_new_ones_0 --------------------------
	.section	.nv.constant0.triton_per_fused_mse_loss_new_ones_0,"a",@progbits
	.sectionflags	@""
	.align	4
.nv.constant0.triton_per_fused_mse_loss_new_ones_0:
	.zero		548
